//
// Generated by NVIDIA NVVM Compiler
//
// Compiler Build ID: CL-36424714
// Cuda compilation tools, release 13.0, V13.0.88
// Based on NVVM 20.0.0
//

.version 9.0
.target sm_100
.address_size 64

	// .globl	slice_assign_kernel

.visible .entry slice_assign_kernel(
	.param .u64 .ptr .align 1 slice_assign_kernel_param_0,
	.param .u64 .ptr .align 1 slice_assign_kernel_param_1,
	.param .u64 .ptr .align 1 slice_assign_kernel_param_2
)
{
	.reg .pred 	%p<4>;
	.reg .b32 	%r<12>;
	.reg .b32 	%f<3>;
	.reg .b64 	%rd<7>;

	ld.param.u64 	%rd1, [slice_assign_kernel_param_0];
	ld.param.u64 	%rd2, [slice_assign_kernel_param_1];
	ld.param.u64 	%rd3, [slice_assign_kernel_param_2];
	mov.u32 	%r1, %tid.x;
	mov.u32 	%r2, %tid.y;
	mov.u32 	%r3, %ntid.x;
	mad.lo.s32 	%r4, %r2, %r3, %r1;
	mov.u32 	%r5, %tid.z;
	mov.u32 	%r6, %ntid.y;
	mul.lo.s32 	%r7, %r3, %r6;
	mul.lo.s32 	%r8, %r7, %r5;
	or.b32  	%r9, %r4, %r8;
	setp.ne.s32 	%p1, %r9, 0;
	@%p1 bra 	$L__BB0_3;
	cvta.to.global.u64 	%rd4, %rd3;
	cvta.to.global.u64 	%rd5, %rd1;
	ld.global.u32 	%r10, [%rd4+4];
	ld.global.u32 	%r11, [%rd4];
	setp.eq.s32 	%p2, %r11, 0;
	ld.global.f32 	%f2, [%rd5];
	selp.f32 	%f1, 0f00000000, %f2, %p2;
	setp.eq.s32 	%p3, %r10, 2;
	@%p3 bra 	$L__BB0_3;
	cvta.to.global.u64 	%rd6, %rd2;
	st.global.f32 	[%rd6+8], %f1;
$L__BB0_3:
	ret;

}


// ===== COMPILED SASS (sm_100) =====

	.target	sm_100

	.elftype	@"ET_EXEC"


//--------------------- .note.nv.tkinfo           --------------------------
	.section	.note.nv.tkinfo,"",@"SHT_NOTE"
	.sectionflags	@"SHF_NOTE_NV_TKINFO"
	.tkinfo
        /*0018*/ 	.word	0x00000002
        /*0030*/ 	.string	""
        /*0030*/ 	.string	"ptxas"
        /*0030*/ 	.string	"Cuda compilation tools, release 13.0, V13.0.88"
        /*0030*/ 	.string	"Build cuda_13.0.r13.0/compiler.36424714_0"
        /*0030*/ 	.string	"-arch sm_100 -m 64 "



//--------------------- .note.nv.cuinfo           --------------------------
	.section	.note.nv.cuinfo,"",@"SHT_NOTE"
	.sectionflags	@"SHF_NOTE_NV_CUINFO"
        /*0018*/ 	.short	0x0002
        /*001a*/ 	.short	0x0064
        /*001c*/ 	.short	0x0082
	.zero		2


//--------------------- .nv.info                  --------------------------
	.section	.nv.info,"",@"SHT_CUDA_INFO"
	.align	4


	//----- nvinfo : EIATTR_REGCOUNT
	.align		4
        /*0000*/ 	.byte	0x04, 0x2f
        /*0002*/ 	.short	(.L_1 - .L_0)
	.align		4
.L_0:
        /*0004*/ 	.word	index@(slice_assign_kernel)
        /*0008*/ 	.word	0x0000000a


	//----- nvinfo : EIATTR_FRAME_SIZE
	.align		4
.L_1:
        /*000c*/ 	.byte	0x04, 0x11
        /*000e*/ 	.short	(.L_3 - .L_2)
	.align		4
.L_2:
        /*0010*/ 	.word	index@(slice_assign_kernel)
        /*0014*/ 	.word	0x00000000


	//----- nvinfo : EIATTR_MIN_STACK_SIZE
	.align		4
.L_3:
        /*0018*/ 	.byte	0x04, 0x12
        /*001a*/ 	.short	(.L_5 - .L_4)
	.align		4
.L_4:
        /*001c*/ 	.word	index@(slice_assign_kernel)
        /*0020*/ 	.word	0x00000000
.L_5:


//--------------------- .nv.compat                --------------------------
	.section	.nv.compat,"",@"SHT_CUDA_COMPAT_INFO"
	.align	4
        /*0000*/ 	.byte	0x02, 0x09, 0x00, 0x00, 0x02, 0x02, 0x01, 0x00, 0x02, 0x05, 0x05, 0x00, 0x03, 0x07, 0x01, 0x01
        /*0010*/ 	.byte	0x02, 0x03, 0x00, 0x00, 0x02, 0x06, 0x01, 0x00, 0x04, 0x0b, 0x08, 0x00, 0x09, 0x00, 0x00, 0x00
        /*0020*/ 	.byte	0x00, 0x00, 0x00, 0x00


//--------------------- .nv.info.slice_assign_kernel --------------------------
	.section	.nv.info.slice_assign_kernel,"",@"SHT_CUDA_INFO"
	.sectionflags	@""
	.align	4


	//----- nvinfo : EIATTR_CUDA_API_VERSION
	.align		4
        /*0000*/ 	.byte	0x04, 0x37
        /*0002*/ 	.short	(.L_7 - .L_6)
.L_6:
        /*0004*/ 	.word	0x00000082


	//----- nvinfo : EIATTR_KPARAM_INFO
	.align		4
.L_7:
        /*0008*/ 	.byte	0x04, 0x17
        /*000a*/ 	.short	(.L_9 - .L_8)
.L_8:
        /*000c*/ 	.word	0x00000000
        /*0010*/ 	.short	0x0002
        /*0012*/ 	.short	0x0010
        /*0014*/ 	.byte	0x00, 0xf5, 0x21, 0x00


	//----- nvinfo : EIATTR_KPARAM_INFO
	.align		4
.L_9:
        /*0018*/ 	.byte	0x04, 0x17
        /*001a*/ 	.short	(.L_11 - .L_10)
.L_10:
        /*001c*/ 	.word	0x00000000
        /*0020*/ 	.short	0x0001
        /*0022*/ 	.short	0x0008
        /*0024*/ 	.byte	0x00, 0xf5, 0x21, 0x00


	//----- nvinfo : EIATTR_KPARAM_INFO
	.align		4
.L_11:
        /*0028*/ 	.byte	0x04, 0x17
        /*002a*/ 	.short	(.L_13 - .L_12)
.L_12:
        /*002c*/ 	.word	0x00000000
        /*0030*/ 	.short	0x0000
        /*0032*/ 	.short	0x0000
        /*0034*/ 	.byte	0x00, 0xf5, 0x21, 0x00


	//----- nvinfo : EIATTR_SPARSE_MMA_MASK
	.align		4
.L_13:
        /*0038*/ 	.byte	0x03, 0x50
        /*003a*/ 	.short	0x0000


	//----- nvinfo : EIATTR_MAXREG_COUNT
	.align		4
        /*003c*/ 	.byte	0x03, 0x1b
        /*003e*/ 	.short	0x00ff


	//----- nvinfo : EIATTR_MERCURY_ISA_VERSION
	.align		4
        /*0040*/ 	.byte	0x03, 0x5f
        /*0042*/ 	.short	0x0101


	//----- nvinfo : EIATTR_VRC_CTA_INIT_COUNT
	.align		4
        /*0044*/ 	.byte	0x02, 0x4a
	.zero		1
	.zero		1


	//----- nvinfo : EIATTR_EXIT_INSTR_OFFSETS
	.align		4
        /*0048*/ 	.byte	0x04, 0x1c
        /*004a*/ 	.short	(.L_15 - .L_14)


	//   ....[0]....
.L_14:
        /*004c*/ 	.word	0x000000a0


	//   ....[1]....
        /*0050*/ 	.word	0x00000120


	//   ....[2]....
        /*0054*/ 	.word	0x00000170


	//----- nvinfo : EIATTR_CBANK_PARAM_SIZE
	.align		4
.L_15:
        /*0058*/ 	.byte	0x03, 0x19
        /*005a*/ 	.short	0x0018


	//----- nvinfo : EIATTR_PARAM_CBANK
	.align		4
        /*005c*/ 	.byte	0x04, 0x0a
        /*005e*/ 	.short	(.L_17 - .L_16)
	.align		4
.L_16:
        /*0060*/ 	.word	index@(.nv.constant0.slice_assign_kernel)
        /*0064*/ 	.short	0x0380
        /*0066*/ 	.short	0x0018


	//----- nvinfo : EIATTR_SW_WAR
	.align		4
.L_17:
        /*0068*/ 	.byte	0x04, 0x36
        /*006a*/ 	.short	(.L_19 - .L_18)
.L_18:
        /*006c*/ 	.word	0x00000008
.L_19:


//--------------------- .nv.callgraph             --------------------------
	.section	.nv.callgraph,"",@"SHT_CUDA_CALLGRAPH"
	.align	4
	.sectionentsize	8
	.align		4
        /*0000*/ 	.word	0x00000000
	.align		4
        /*0004*/ 	.word	0xffffffff
	.align		4
        /*0008*/ 	.word	0x00000000
	.align		4
        /*000c*/ 	.word	0xfffffffe
	.align		4
        /*0010*/ 	.word	0x00000000
	.align		4
        /*0014*/ 	.word	0xfffffffd
	.align		4
        /*0018*/ 	.word	0x00000000
	.align		4
        /*001c*/ 	.word	0xfffffffc


//--------------------- .text.slice_assign_kernel --------------------------
	.section	.text.slice_assign_kernel,"ax",@progbits
	.align	128
        .global         slice_assign_kernel
        .type           slice_assign_kernel,@function
        .size           slice_assign_kernel,(.L_x_1 - slice_assign_kernel)
        .other          slice_assign_kernel,@"STO_CUDA_ENTRY STV_DEFAULT"
slice_assign_kernel:
.text.slice_assign_kernel:
[----:B------:R-:W-:Y:S01]  /*0000*/  LDC R1, c[0x0][0x37c] ;  /* 0x0000df00ff017b82 */ /* 0x000fe20000000800 */
[----:B------:R-:W0:Y:S01]  /*0010*/  S2R R0, SR_TID.X ;  /* 0x0000000000007919 */ /* 0x000e220000002100 */
[----:B------:R-:W1:Y:S01]  /*0020*/  LDCU UR5, c[0x0][0x360] ;  /* 0x00006c00ff0577ac */ /* 0x000e620008000800 */
[----:B------:R-:W0:Y:S01]  /*0030*/  S2R R3, SR_TID.Y ;  /* 0x0000000000037919 */ /* 0x000e220000002200 */
[----:B------:R-:W1:Y:S01]  /*0040*/  LDCU UR4, c[0x0][0x364] ;  /* 0x00006c80ff0477ac */ /* 0x000e620008000800 */
[----:B------:R-:W2:Y:S01]  /*0050*/  S2R R2, SR_TID.Z ;  /* 0x0000000000027919 */ /* 0x000ea20000002300 */
[----:B-1----:R-:W-:Y:S02]  /*0060*/  UIMAD UR4, UR5, UR4, URZ ;  /* 0x00000004050472a4 */ /* 0x002fe4000f8e02ff */
[----:B0-----:R-:W-:-:S04]  /*0070*/  IMAD R0, R3, UR5, R0 ;  /* 0x0000000503007c24 */ /* 0x001fc8000f8e0200 */
[----:B--2---:R-:W-:-:S05]  /*0080*/  IMAD R3, R2, UR4, RZ ;  /* 0x0000000402037c24 */ /* 0x004fca000f8e02ff */
[----:B------:R-:W-:-:S13]  /*0090*/  LOP3.LUT P0, RZ, R0, R3, RZ, 0xfc, !PT ;  /* 0x0000000300ff7212 */ /* 0x000fda000780fcff */
[----:B------:R-:W-:Y:S05]  /*00a0*/  @P0 EXIT ;  /* 0x000000000000094d */ /* 0x000fea0003800000 */
[----:B------:R-:W0:Y:S01]  /*00b0*/  LDC.64 R4, c[0x0][0x390] ;  /* 0x0000e400ff047b82 */ /* 0x000e220000000a00 */
[----:B------:R-:W0:Y:S02]  /*00c0*/  LDCU.64 UR4, c[0x0][0x358] ;  /* 0x00006b00ff0477ac */ /* 0x000e240008000a00 */
[----:B0-----:R-:W2:Y:S05]  /*00d0*/  LDG.E R7, desc[UR4][R4.64+0x4] ;  /* 0x0000040404077981 */ /* 0x001eaa000c1e1900 */
[----:B------:R-:W0:Y:S01]  /*00e0*/  LDC.64 R2, c[0x0][0x380] ;  /* 0x0000e000ff027b82 */ /* 0x000e220000000a00 */
[----:B------:R1:W5:Y:S04]  /*00f0*/  LDG.E R0, desc[UR4][R4.64] ;  /* 0x0000000404007981 */ /* 0x000368000c1e1900 */
[----:B0-----:R1:W5:Y:S01]  /*0100*/  LDG.E R6, desc[UR4][R2.64] ;  /* 0x0000000402067981 */ /* 0x001362000c1e1900 */
[----:B--2---:R-:W-:-:S13]  /*0110*/  ISETP.NE.AND P0, PT, R7, 0x2, PT ;  /* 0x000000020700780c */ /* 0x004fda0003f05270 */
[----:B-1----:R-:W-:Y:S05]  /*0120*/  @!P0 EXIT ;  /* 0x000000000000894d */ /* 0x002fea0003800000 */
[----:B------:R-:W0:Y:S01]  /*0130*/  LDC.64 R2, c[0x0][0x388] ;  /* 0x0000e200ff027b82 */ /* 0x000e220000000a00 */
[----:B-----5:R-:W-:-:S04]  /*0140*/  ISETP.NE.AND P0, PT, R0, RZ, PT ;  /* 0x000000ff0000720c */ /* 0x020fc80003f05270 */
[----:B------:R-:W-:-:S05]  /*0150*/  FSEL R5, R6, RZ, P0 ;  /* 0x000000ff06057208 */ /* 0x000fca0000000000 */
[----:B0-----:R-:W-:Y:S01]  /*0160*/  STG.E desc[UR4][R2.64+0x8], R5 ;  /* 0x0000080502007986 */ /* 0x001fe2000c101904 */
[----:B------:R-:W-:Y:S05]  /*0170*/  EXIT ;  /* 0x000000000000794d */ /* 0x000fea0003800000 */
.L_x_0:
[----:B------:R-:W-:-:S00]  /*0180*/  BRA `(.L_x_0) ;  /* 0xfffffffc00fc7947 */ /* 0x000fc0000383ffff */
[----:B------:R-:W-:-:S00]  /*0190*/  NOP ;  /* 0x0000000000007918 */ /* 0x000fc00000000000 */
        /* <DEDUP_REMOVED lines=14> */
.L_x_1:


//--------------------- .nv.shared.reserved.0     --------------------------
	.section	.nv.shared.reserved.0,"aw",@nobits
	.weak		__nv_reservedSMEM_offset_0_alias
	.size		__nv_reservedSMEM_offset_0_alias, 0, 64
	.other		__nv_reservedSMEM_offset_0_alias,@"STO_CUDA_RESERVED_SHARED STV_DEFAULT"
__nv_reservedSMEM_offset_0_alias:
	.zero		0
	.zero		64


//--------------------- .nv.constant0.slice_assign_kernel --------------------------
	.section	.nv.constant0.slice_assign_kernel,"a",@progbits
	.sectionflags	@""
	.align	4
.nv.constant0.slice_assign_kernel:
	.zero		920


//--------------------- SYMBOLS --------------------------

	.type		.nv.reservedSmem.offset0,@object
	.size		.nv.reservedSmem.offset0,0x4
